//
// Generated by NVIDIA NVVM Compiler
//
// Compiler Build ID: CL-36424714
// Cuda compilation tools, release 13.0, V13.0.88
// Based on NVVM 20.0.0
//

.version 9.0
.target sm_100
.address_size 64

	// .globl	_Z9reduce_v2ILi256EEvPfS0_
// _ZZ9reduce_v2ILi256EEvPfS0_E4smem has been demoted

.visible .entry _Z9reduce_v2ILi256EEvPfS0_(
	.param .u64 .ptr .align 1 _Z9reduce_v2ILi256EEvPfS0__param_0,
	.param .u64 .ptr .align 1 _Z9reduce_v2ILi256EEvPfS0__param_1
)
{
	.reg .pred 	%p<5>;
	.reg .b32 	%r<14>;
	.reg .b32 	%f<6>;
	.reg .b64 	%rd<9>;
	// demoted variable
	.shared .align 4 .b8 _ZZ9reduce_v2ILi256EEvPfS0_E4smem[1024];
	ld.param.u64 	%rd2, [_Z9reduce_v2ILi256EEvPfS0__param_0];
	ld.param.u64 	%rd1, [_Z9reduce_v2ILi256EEvPfS0__param_1];
	cvta.to.global.u64 	%rd3, %rd2;
	mov.u32 	%r1, %tid.x;
	mov.u32 	%r2, %ctaid.x;
	shl.b32 	%r7, %r2, 8;
	add.s32 	%r8, %r7, %r1;
	mul.wide.u32 	%rd4, %r8, 4;
	add.s64 	%rd5, %rd3, %rd4;
	ld.global.f32 	%f1, [%rd5];
	shl.b32 	%r9, %r1, 2;
	mov.u32 	%r10, _ZZ9reduce_v2ILi256EEvPfS0_E4smem;
	add.s32 	%r3, %r10, %r9;
	st.shared.f32 	[%r3], %f1;
	bar.sync 	0;
	mov.u32 	%r13, %ntid.x;
	setp.lt.u32 	%p1, %r13, 2;
	@%p1 bra 	$L__BB0_4;
$L__BB0_1:
	shr.u32 	%r6, %r13, 1;
	setp.ge.u32 	%p2, %r1, %r6;
	@%p2 bra 	$L__BB0_3;
	shl.b32 	%r11, %r6, 2;
	add.s32 	%r12, %r3, %r11;
	ld.shared.f32 	%f2, [%r12];
	ld.shared.f32 	%f3, [%r3];
	add.f32 	%f4, %f2, %f3;
	st.shared.f32 	[%r3], %f4;
$L__BB0_3:
	bar.sync 	0;
	setp.gt.u32 	%p3, %r13, 3;
	mov.u32 	%r13, %r6;
	@%p3 bra 	$L__BB0_1;
$L__BB0_4:
	setp.ne.s32 	%p4, %r1, 0;
	@%p4 bra 	$L__BB0_6;
	ld.shared.f32 	%f5, [_ZZ9reduce_v2ILi256EEvPfS0_E4smem];
	cvta.to.global.u64 	%rd6, %rd1;
	mul.wide.u32 	%rd7, %r2, 4;
	add.s64 	%rd8, %rd6, %rd7;
	st.global.f32 	[%rd8], %f5;
$L__BB0_6:
	ret;

}


// ===== COMPILED SASS (sm_100) =====

	.target	sm_100

	.elftype	@"ET_EXEC"


//--------------------- .note.nv.tkinfo           --------------------------
	.section	.note.nv.tkinfo,"",@"SHT_NOTE"
	.sectionflags	@"SHF_NOTE_NV_TKINFO"
	.tkinfo
        /*0018*/ 	.word	0x00000002
        /*0030*/ 	.string	""
        /*0030*/ 	.string	"ptxas"
        /*0030*/ 	.string	"Cuda compilation tools, release 13.0, V13.0.88"
        /*0030*/ 	.string	"Build cuda_13.0.r13.0/compiler.36424714_0"
        /*0030*/ 	.string	"-arch sm_100 -m 64 "



//--------------------- .note.nv.cuinfo           --------------------------
	.section	.note.nv.cuinfo,"",@"SHT_NOTE"
	.sectionflags	@"SHF_NOTE_NV_CUINFO"
        /*0018*/ 	.short	0x0002
        /*001a*/ 	.short	0x0064
        /*001c*/ 	.short	0x0082
	.zero		2


//--------------------- .nv.info                  --------------------------
	.section	.nv.info,"",@"SHT_CUDA_INFO"
	.align	4


	//----- nvinfo : EIATTR_REGCOUNT
	.align		4
        /*0000*/ 	.byte	0x04, 0x2f
        /*0002*/ 	.short	(.L_1 - .L_0)
	.align		4
.L_0:
        /*0004*/ 	.word	index@(_Z9reduce_v2ILi256EEvPfS0_)
        /*0008*/ 	.word	0x0000000b


	//----- nvinfo : EIATTR_FRAME_SIZE
	.align		4
.L_1:
        /*000c*/ 	.byte	0x04, 0x11
        /*000e*/ 	.short	(.L_3 - .L_2)
	.align		4
.L_2:
        /*0010*/ 	.word	index@(_Z9reduce_v2ILi256EEvPfS0_)
        /*0014*/ 	.word	0x00000000


	//----- nvinfo : EIATTR_MIN_STACK_SIZE
	.align		4
.L_3:
        /*0018*/ 	.byte	0x04, 0x12
        /*001a*/ 	.short	(.L_5 - .L_4)
	.align		4
.L_4:
        /*001c*/ 	.word	index@(_Z9reduce_v2ILi256EEvPfS0_)
        /*0020*/ 	.word	0x00000000
.L_5:


//--------------------- .nv.compat                --------------------------
	.section	.nv.compat,"",@"SHT_CUDA_COMPAT_INFO"
	.align	4
        /*0000*/ 	.byte	0x02, 0x09, 0x00, 0x00, 0x02, 0x02, 0x01, 0x00, 0x02, 0x05, 0x05, 0x00, 0x03, 0x07, 0x01, 0x01
        /*0010*/ 	.byte	0x02, 0x03, 0x00, 0x00, 0x02, 0x06, 0x01, 0x00, 0x04, 0x0b, 0x08, 0x00, 0x09, 0x00, 0x00, 0x00
        /*0020*/ 	.byte	0x00, 0x00, 0x00, 0x00


//--------------------- .nv.info._Z9reduce_v2ILi256EEvPfS0_ --------------------------
	.section	.nv.info._Z9reduce_v2ILi256EEvPfS0_,"",@"SHT_CUDA_INFO"
	.sectionflags	@""
	.align	4


	//----- nvinfo : EIATTR_CUDA_API_VERSION
	.align		4
        /*0000*/ 	.byte	0x04, 0x37
        /*0002*/ 	.short	(.L_7 - .L_6)
.L_6:
        /*0004*/ 	.word	0x00000082


	//----- nvinfo : EIATTR_KPARAM_INFO
	.align		4
.L_7:
        /*0008*/ 	.byte	0x04, 0x17
        /*000a*/ 	.short	(.L_9 - .L_8)
.L_8:
        /*000c*/ 	.word	0x00000000
        /*0010*/ 	.short	0x0001
        /*0012*/ 	.short	0x0008
        /*0014*/ 	.byte	0x00, 0xf5, 0x21, 0x00


	//----- nvinfo : EIATTR_KPARAM_INFO
	.align		4
.L_9:
        /*0018*/ 	.byte	0x04, 0x17
        /*001a*/ 	.short	(.L_11 - .L_10)
.L_10:
        /*001c*/ 	.word	0x00000000
        /*0020*/ 	.short	0x0000
        /*0022*/ 	.short	0x0000
        /*0024*/ 	.byte	0x00, 0xf5, 0x21, 0x00


	//----- nvinfo : EIATTR_SPARSE_MMA_MASK
	.align		4
.L_11:
        /*0028*/ 	.byte	0x03, 0x50
        /*002a*/ 	.short	0x0000


	//----- nvinfo : EIATTR_MAXREG_COUNT
	.align		4
        /*002c*/ 	.byte	0x03, 0x1b
        /*002e*/ 	.short	0x00ff


	//----- nvinfo : EIATTR_NUM_BARRIERS
	.align		4
        /*0030*/ 	.byte	0x02, 0x4c
        /*0032*/ 	.byte	0x01
	.zero		1


	//----- nvinfo : EIATTR_MERCURY_ISA_VERSION
	.align		4
        /*0034*/ 	.byte	0x03, 0x5f
        /*0036*/ 	.short	0x0101


	//----- nvinfo : EIATTR_VRC_CTA_INIT_COUNT
	.align		4
        /*0038*/ 	.byte	0x02, 0x4a
	.zero		1
	.zero		1


	//----- nvinfo : EIATTR_EXIT_INSTR_OFFSETS
	.align		4
        /*003c*/ 	.byte	0x04, 0x1c
        /*003e*/ 	.short	(.L_13 - .L_12)


	//   ....[0]....
.L_12:
        /*0040*/ 	.word	0x000001e0


	//   ....[1]....
        /*0044*/ 	.word	0x00000260


	//----- nvinfo : EIATTR_CBANK_PARAM_SIZE
	.align		4
.L_13:
        /*0048*/ 	.byte	0x03, 0x19
        /*004a*/ 	.short	0x0010


	//----- nvinfo : EIATTR_PARAM_CBANK
	.align		4
        /*004c*/ 	.byte	0x04, 0x0a
        /*004e*/ 	.short	(.L_15 - .L_14)
	.align		4
.L_14:
        /*0050*/ 	.word	index@(.nv.constant0._Z9reduce_v2ILi256EEvPfS0_)
        /*0054*/ 	.short	0x0380
        /*0056*/ 	.short	0x0010


	//----- nvinfo : EIATTR_SW_WAR
	.align		4
.L_15:
        /*0058*/ 	.byte	0x04, 0x36
        /*005a*/ 	.short	(.L_17 - .L_16)
.L_16:
        /*005c*/ 	.word	0x00000008
.L_17:


//--------------------- .nv.callgraph             --------------------------
	.section	.nv.callgraph,"",@"SHT_CUDA_CALLGRAPH"
	.align	4
	.sectionentsize	8
	.align		4
        /*0000*/ 	.word	0x00000000
	.align		4
        /*0004*/ 	.word	0xffffffff
	.align		4
        /*0008*/ 	.word	0x00000000
	.align		4
        /*000c*/ 	.word	0xfffffffe
	.align		4
        /*0010*/ 	.word	0x00000000
	.align		4
        /*0014*/ 	.word	0xfffffffd
	.align		4
        /*0018*/ 	.word	0x00000000
	.align		4
        /*001c*/ 	.word	0xfffffffc


//--------------------- .text._Z9reduce_v2ILi256EEvPfS0_ --------------------------
	.section	.text._Z9reduce_v2ILi256EEvPfS0_,"ax",@progbits
	.align	128
        .global         _Z9reduce_v2ILi256EEvPfS0_
        .type           _Z9reduce_v2ILi256EEvPfS0_,@function
        .size           _Z9reduce_v2ILi256EEvPfS0_,(.L_x_3 - _Z9reduce_v2ILi256EEvPfS0_)
        .other          _Z9reduce_v2ILi256EEvPfS0_,@"STO_CUDA_ENTRY STV_DEFAULT"
_Z9reduce_v2ILi256EEvPfS0_:
.text._Z9reduce_v2ILi256EEvPfS0_:
[----:B------:R-:W-:Y:S01]  /*0000*/  LDC R1, c[0x0][0x37c] ;  /* 0x0000df00ff017b82 */ /* 0x000fe20000000800 */
[----:B------:R-:W0:Y:S07]  /*0010*/  S2R R6, SR_TID.X ;  /* 0x0000000000067919 */ /* 0x000e2e0000002100 */
[----:B------:R-:W1:Y:S01]  /*0020*/  LDC.64 R2, c[0x0][0x380] ;  /* 0x0000e000ff027b82 */ /* 0x000e620000000a00 */
[----:B------:R-:W2:Y:S01]  /*0030*/  LDCU.64 UR6, c[0x0][0x358] ;  /* 0x00006b00ff0677ac */ /* 0x000ea20008000a00 */
[----:B------:R-:W0:Y:S02]  /*0040*/  S2R R7, SR_CTAID.X ;  /* 0x0000000000077919 */ /* 0x000e240000002500 */
[----:B0-----:R-:W-:-:S04]  /*0050*/  IMAD R5, R7, 0x100, R6 ;  /* 0x0000010007057824 */ /* 0x001fc800078e0206 */
[----:B-1----:R-:W-:-:S06]  /*0060*/  IMAD.WIDE.U32 R2, R5, 0x4, R2 ;  /* 0x0000000405027825 */ /* 0x002fcc00078e0002 */
[----:B--2---:R-:W2:Y:S01]  /*0070*/  LDG.E R2, desc[UR6][R2.64] ;  /* 0x0000000602027981 */ /* 0x004ea2000c1e1900 */
[----:B------:R-:W0:Y:S01]  /*0080*/  S2UR UR5, SR_CgaCtaId ;  /* 0x00000000000579c3 */ /* 0x000e220000008800 */
[----:B------:R-:W-:Y:S01]  /*0090*/  UMOV UR4, 0x400 ;  /* 0x0000040000047882 */ /* 0x000fe20000000000 */
[----:B------:R-:W1:Y:S01]  /*00a0*/  LDCU UR8, c[0x0][0x360] ;  /* 0x00006c00ff0877ac */ /* 0x000e620008000800 */
[----:B------:R-:W-:Y:S01]  /*00b0*/  ISETP.NE.AND P0, PT, R6, RZ, PT ;  /* 0x000000ff0600720c */ /* 0x000fe20003f05270 */
[----:B-1----:R-:W-:Y:S02]  /*00c0*/  UISETP.GE.U32.AND UP0, UPT, UR8, 0x2, UPT ;  /* 0x000000020800788c */ /* 0x002fe4000bf06070 */
[----:B0-----:R-:W-:-:S06]  /*00d0*/  ULEA UR4, UR5, UR4, 0x18 ;  /* 0x0000000405047291 */ /* 0x001fcc000f8ec0ff */
[----:B------:R-:W-:-:S05]  /*00e0*/  LEA R5, R6, UR4, 0x2 ;  /* 0x0000000406057c11 */ /* 0x000fca000f8e10ff */
[----:B--2---:R0:W-:Y:S01]  /*00f0*/  STS [R5], R2 ;  /* 0x0000000205007388 */ /* 0x0041e20000000800 */
[----:B------:R-:W-:Y:S06]  /*0100*/  BAR.SYNC.DEFER_BLOCKING 0x0 ;  /* 0x0000000000007b1d */ /* 0x000fec0000010000 */
[----:B------:R-:W-:Y:S05]  /*0110*/  BRA.U !UP0, `(.L_x_0) ;  /* 0x0000000108307547 */ /* 0x000fea000b800000 */
[----:B------:R-:W-:-:S07]  /*0120*/  IMAD.U32 R0, RZ, RZ, UR8 ;  /* 0x00000008ff007e24 */ /* 0x000fce000f8e00ff */
.L_x_1:
[----:B------:R-:W-:-:S04]  /*0130*/  SHF.R.U32.HI R8, RZ, 0x1, R0 ;  /* 0x00000001ff087819 */ /* 0x000fc80000011600 */
[----:B------:R-:W-:-:S13]  /*0140*/  ISETP.GE.U32.AND P1, PT, R6, R8, PT ;  /* 0x000000080600720c */ /* 0x000fda0003f26070 */
[----:B0-----:R-:W-:Y:S01]  /*0150*/  @!P1 LEA R2, R8, R5, 0x2 ;  /* 0x0000000508029211 */ /* 0x001fe200078e10ff */
[----:B------:R-:W-:Y:S05]  /*0160*/  @!P1 LDS R3, [R5] ;  /* 0x0000000005039984 */ /* 0x000fea0000000800 */
[----:B------:R-:W0:Y:S02]  /*0170*/  @!P1 LDS R2, [R2] ;  /* 0x0000000002029984 */ /* 0x000e240000000800 */
[----:B0-----:R-:W-:-:S05]  /*0180*/  @!P1 FADD R4, R2, R3 ;  /* 0x0000000302049221 */ /* 0x001fca0000000000 */
[----:B------:R1:W-:Y:S01]  /*0190*/  @!P1 STS [R5], R4 ;  /* 0x0000000405009388 */ /* 0x0003e20000000800 */
[----:B------:R-:W-:Y:S01]  /*01a0*/  BAR.SYNC.DEFER_BLOCKING 0x0 ;  /* 0x0000000000007b1d */ /* 0x000fe20000010000 */
[----:B------:R-:W-:Y:S01]  /*01b0*/  ISETP.GT.U32.AND P1, PT, R0, 0x3, PT ;  /* 0x000000030000780c */ /* 0x000fe20003f24070 */
[----:B------:R-:W-:-:S12]  /*01c0*/  IMAD.MOV.U32 R0, RZ, RZ, R8 ;  /* 0x000000ffff007224 */ /* 0x000fd800078e0008 */
[----:B-1----:R-:W-:Y:S05]  /*01d0*/  @P1 BRA `(.L_x_1) ;  /* 0xfffffffc00d41947 */ /* 0x002fea000383ffff */
.L_x_0:
[----:B------:R-:W-:Y:S05]  /*01e0*/  @P0 EXIT ;  /* 0x000000000000094d */ /* 0x000fea0003800000 */
[----:B------:R-:W1:Y:S01]  /*01f0*/  S2UR UR5, SR_CgaCtaId ;  /* 0x00000000000579c3 */ /* 0x000e620000008800 */
[----:B------:R-:W-:-:S07]  /*0200*/  UMOV UR4, 0x400 ;  /* 0x0000040000047882 */ /* 0x000fce0000000000 */
[----:B0-----:R-:W0:Y:S01]  /*0210*/  LDC.64 R2, c[0x0][0x388] ;  /* 0x0000e200ff027b82 */ /* 0x001e220000000a00 */
[----:B-1----:R-:W-:Y:S01]  /*0220*/  ULEA UR4, UR5, UR4, 0x18 ;  /* 0x0000000405047291 */ /* 0x002fe2000f8ec0ff */
[----:B0-----:R-:W-:-:S08]  /*0230*/  IMAD.WIDE.U32 R2, R7, 0x4, R2 ;  /* 0x0000000407027825 */ /* 0x001fd000078e0002 */
[----:B------:R-:W0:Y:S04]  /*0240*/  LDS R5, [UR4] ;  /* 0x00000004ff057984 */ /* 0x000e280008000800 */
[----:B0-----:R-:W-:Y:S01]  /*0250*/  STG.E desc[UR6][R2.64], R5 ;  /* 0x0000000502007986 */ /* 0x001fe2000c101906 */
[----:B------:R-:W-:Y:S05]  /*0260*/  EXIT ;  /* 0x000000000000794d */ /* 0x000fea0003800000 */
.L_x_2:
[----:B------:R-:W-:-:S00]  /*0270*/  BRA `(.L_x_2) ;  /* 0xfffffffc00fc7947 */ /* 0x000fc0000383ffff */
[----:B------:R-:W-:-:S00]  /*0280*/  NOP ;  /* 0x0000000000007918 */ /* 0x000fc00000000000 */
[----:B------:R-:W-:-:S00]  /*0290*/  NOP ;  /* 0x0000000000007918 */ /* 0x000fc00000000000 */
[----:B------:R-:W-:-:S00]  /*02a0*/  NOP ;  /* 0x0000000000007918 */ /* 0x000fc00000000000 */
[----:B------:R-:W-:-:S00]  /*02b0*/  NOP ;  /* 0x0000000000007918 */ /* 0x000fc00000000000 */
[----:B------:R-:W-:-:S00]  /*02c0*/  NOP ;  /* 0x0000000000007918 */ /* 0x000fc00000000000 */
[----:B------:R-:W-:-:S00]  /*02d0*/  NOP ;  /* 0x0000000000007918 */ /* 0x000fc00000000000 */
[----:B------:R-:W-:-:S00]  /*02e0*/  NOP ;  /* 0x0000000000007918 */ /* 0x000fc00000000000 */
[----:B------:R-:W-:-:S00]  /*02f0*/  NOP ;  /* 0x0000000000007918 */ /* 0x000fc00000000000 */
.L_x_3:


//--------------------- .nv.shared._Z9reduce_v2ILi256EEvPfS0_ --------------------------
	.section	.nv.shared._Z9reduce_v2ILi256EEvPfS0_,"aw",@nobits
	.sectionflags	@""
	.align	4
.nv.shared._Z9reduce_v2ILi256EEvPfS0_:
	.zero		2048


//--------------------- .nv.shared.reserved.0     --------------------------
	.section	.nv.shared.reserved.0,"aw",@nobits
	.weak		__nv_reservedSMEM_offset_0_alias
	.size		__nv_reservedSMEM_offset_0_alias, 0, 64
	.other		__nv_reservedSMEM_offset_0_alias,@"STO_CUDA_RESERVED_SHARED STV_DEFAULT"
__nv_reservedSMEM_offset_0_alias:
	.zero		0
	.zero		64


//--------------------- .nv.constant0._Z9reduce_v2ILi256EEvPfS0_ --------------------------
	.section	.nv.constant0._Z9reduce_v2ILi256EEvPfS0_,"a",@progbits
	.sectionflags	@""
	.align	4
.nv.constant0._Z9reduce_v2ILi256EEvPfS0_:
	.zero		912


//--------------------- SYMBOLS --------------------------

	.type		.nv.reservedSmem.offset0,@object
	.size		.nv.reservedSmem.offset0,0x4
	.type		.nv.reservedSmem.cap,@object
	.size		.nv.reservedSmem.cap,0x4
